	.headerflags	@"EF_CUDA_TEXMODE_UNIFIED EF_CUDA_64BIT_ADDRESS EF_CUDA_ACCELERATORS EF_CUDA_SM90 EF_CUDA_VIRTUAL_SM(EF_CUDA_SM90)"
	.elftype	@"ET_EXEC"


//--------------------- .nv.info                  --------------------------
	.section	.nv.info,"",@"SHT_CUDA_INFO"
	.align	4


	//----- nvinfo : EIATTR_REGCOUNT
	.align		4
        /*0000*/ 	.byte	0x04, 0x2f
        /*0002*/ 	.short	(.L_1 - .L_0)
	.align		4
.L_0:
        /*0004*/ 	.word	index@(triton_poi_fused_convolution_19)
        /*0008*/ 	.word	0x00000011


	//----- nvinfo : EIATTR_MIN_STACK_SIZE
	.align		4
.L_1:
        /*000c*/ 	.byte	0x04, 0x12
        /*000e*/ 	.short	(.L_3 - .L_2)
	.align		4
.L_2:
        /*0010*/ 	.word	index@(triton_poi_fused_convolution_19)
        /*0014*/ 	.word	0x00000000


	//----- nvinfo : EIATTR_FRAME_SIZE
	.align		4
.L_3:
        /*0018*/ 	.byte	0x04, 0x11
        /*001a*/ 	.short	(.L_5 - .L_4)
	.align		4
.L_4:
        /*001c*/ 	.word	index@(triton_poi_fused_convolution_19)
        /*0020*/ 	.word	0x00000000


	//----- nvinfo : EIATTR_MIN_STACK_SIZE
	.align		4
.L_5:
        /*0024*/ 	.byte	0x04, 0x12
        /*0026*/ 	.short	(.L_7 - .L_6)
	.align		4
.L_6:
        /*0028*/ 	.word	index@(triton_poi_fused_convolution_19)
        /*002c*/ 	.word	0x00000000
.L_7:


//--------------------- .nv.info.triton_poi_fused_convolution_19 --------------------------
	.section	.nv.info.triton_poi_fused_convolution_19,"",@"SHT_CUDA_INFO"
	.sectionflags	@""
	.align	4


	//----- nvinfo : EIATTR_CUDA_API_VERSION
	.align		4
        /*0000*/ 	.byte	0x04, 0x37
        /*0002*/ 	.short	(.L_9 - .L_8)
.L_8:
        /*0004*/ 	.word	0x0000007c


	//----- nvinfo : EIATTR_KPARAM_INFO
	.align		4
.L_9:
        /*0008*/ 	.byte	0x04, 0x17
        /*000a*/ 	.short	(.L_11 - .L_10)
.L_10:
        /*000c*/ 	.word	0x00000000
        /*0010*/ 	.short	0x0004
        /*0012*/ 	.short	0x001c
        /*0014*/ 	.byte	0x00, 0xf0, 0x11, 0x00


	//----- nvinfo : EIATTR_KPARAM_INFO
	.align		4
.L_11:
        /*0018*/ 	.byte	0x04, 0x17
        /*001a*/ 	.short	(.L_13 - .L_12)
.L_12:
        /*001c*/ 	.word	0x00000000
        /*0020*/ 	.short	0x0003
        /*0022*/ 	.short	0x0018
        /*0024*/ 	.byte	0x00, 0xf0, 0x11, 0x00


	//----- nvinfo : EIATTR_KPARAM_INFO
	.align		4
.L_13:
        /*0028*/ 	.byte	0x04, 0x17
        /*002a*/ 	.short	(.L_15 - .L_14)
.L_14:
        /*002c*/ 	.word	0x00000000
        /*0030*/ 	.short	0x0002
        /*0032*/ 	.short	0x0010
        /*0034*/ 	.byte	0x00, 0xf4, 0x21, 0x00


	//----- nvinfo : EIATTR_KPARAM_INFO
	.align		4
.L_15:
        /*0038*/ 	.byte	0x04, 0x17
        /*003a*/ 	.short	(.L_17 - .L_16)
.L_16:
        /*003c*/ 	.word	0x00000000
        /*0040*/ 	.short	0x0001
        /*0042*/ 	.short	0x0008
        /*0044*/ 	.byte	0x00, 0xf4, 0x21, 0x00


	//----- nvinfo : EIATTR_KPARAM_INFO
	.align		4
.L_17:
        /*0048*/ 	.byte	0x04, 0x17
        /*004a*/ 	.short	(.L_19 - .L_18)
.L_18:
        /*004c*/ 	.word	0x00000000
        /*0050*/ 	.short	0x0000
        /*0052*/ 	.short	0x0000
        /*0054*/ 	.byte	0x00, 0xf4, 0x21, 0x00


	//----- nvinfo : EIATTR_SPARSE_MMA_MASK
	.align		4
.L_19:
        /*0058*/ 	.byte	0x03, 0x50
        /*005a*/ 	.short	0x0000


	//----- nvinfo : EIATTR_MAXREG_COUNT
	.align		4
        /*005c*/ 	.byte	0x03, 0x1b
        /*005e*/ 	.short	0x00ff


	//----- nvinfo : EIATTR_EXIT_INSTR_OFFSETS
	.align		4
        /*0060*/ 	.byte	0x04, 0x1c
        /*0062*/ 	.short	(.L_21 - .L_20)


	//   ....[0]....
.L_20:
        /*0064*/ 	.word	0x000003d0


	//   ....[1]....
        /*0068*/ 	.word	0x000003f0


	//----- nvinfo : EIATTR_REQNTID
	.align		4
.L_21:
        /*006c*/ 	.byte	0x04, 0x10
        /*006e*/ 	.short	(.L_23 - .L_22)
.L_22:
        /*0070*/ 	.word	0x00000080
        /*0074*/ 	.word	0x00000001
        /*0078*/ 	.word	0x00000001


	//----- nvinfo : EIATTR_CBANK_PARAM_SIZE
	.align		4
.L_23:
        /*007c*/ 	.byte	0x03, 0x19
        /*007e*/ 	.short	0x0020


	//----- nvinfo : EIATTR_PARAM_CBANK
	.align		4
        /*0080*/ 	.byte	0x04, 0x0a
        /*0082*/ 	.short	(.L_25 - .L_24)
	.align		4
.L_24:
        /*0084*/ 	.word	index@(.nv.constant0.triton_poi_fused_convolution_19)
        /*0088*/ 	.short	0x0210
        /*008a*/ 	.short	0x0020


	//----- nvinfo : EIATTR_SW_WAR
	.align		4
.L_25:
        /*008c*/ 	.byte	0x04, 0x36
        /*008e*/ 	.short	(.L_27 - .L_26)
.L_26:
        /*0090*/ 	.word	0x00000008
.L_27:


//--------------------- .nv.callgraph             --------------------------
	.section	.nv.callgraph,"",@"SHT_CUDA_CALLGRAPH"
	.align	4
	.sectionentsize	8
	.align		4
        /*0000*/ 	.word	0x00000000
	.align		4
        /*0004*/ 	.word	0xffffffff
	.align		4
        /*0008*/ 	.word	0x00000000
	.align		4
        /*000c*/ 	.word	0xfffffffe
	.align		4
        /*0010*/ 	.word	0x00000000
	.align		4
        /*0014*/ 	.word	0xfffffffd
	.align		4
        /*0018*/ 	.word	0x00000000
	.align		4
        /*001c*/ 	.word	0xfffffffc


//--------------------- .text.triton_poi_fused_convolution_19 --------------------------
	.section	.text.triton_poi_fused_convolution_19,"ax",@progbits
	.sectionflags	@"SHF_BARRIERS=1"
	.align	128
        .global         triton_poi_fused_convolution_19
        .type           triton_poi_fused_convolution_19,@function
        .size           triton_poi_fused_convolution_19,(.L_x_1 - triton_poi_fused_convolution_19)
        .other          triton_poi_fused_convolution_19,@"STO_CUDA_ENTRY STV_DEFAULT"
triton_poi_fused_convolution_19:
.text.triton_poi_fused_convolution_19:
[----:B------:R-:W0:Y:S02]  /*0000*/  LDC R1, c[0x0][0x28] ;  /* 0x00000a00ff017b82 */ /* 0x000e240000000800 */
[----:B------:R-:W1:Y:S01]  /*0010*/  S2R R6, SR_TID.X ;  /* 0x0000000000067919 */ /* 0x000e620000002100 */
[----:B------:R-:W2:Y:S01]  /*0020*/  LDC.64 R2, c[0x0][0x210] ;  /* 0x00008400ff027b82 */ /* 0x000ea20000000a00 */
[----:B------:R-:W-:Y:S01]  /*0030*/  ULDC.64 UR6, c[0x0][0x208] ;  /* 0x0000820000067ab9 */ /* 0x000fe20000000a00 */
[----:B------:R-:W3:Y:S01]  /*0040*/  S2R R4, SR_CTAID.Y ;  /* 0x0000000000047919 */ /* 0x000ee20000002600 */
[----:B------:R-:W4:Y:S01]  /*0050*/  S2R R0, SR_CTAID.X ;  /* 0x0000000000007919 */ /* 0x000f220000002500 */
[----:B-1----:R-:W-:Y:S01]  /*0060*/  SHF.R.U32.HI R7, RZ, 0x5, R6 ;  /* 0x00000005ff077819 */ /* 0x002fe20000011606 */
[----:B---3--:R-:W-:-:S03]  /*0070*/  IMAD.SHL.U32 R4, R4, 0x4, RZ ;  /* 0x0000000404047824 */ /* 0x008fc600078e00ff */
[----:B------:R-:W-:Y:S01]  /*0080*/  SGXT.U32 R7, R7, 0x2 ;  /* 0x000000020707781a */ /* 0x000fe20000000000 */
[----:B----4-:R-:W-:-:S03]  /*0090*/  IMAD.SHL.U32 R0, R0, 0x40, RZ ;  /* 0x0000004000007824 */ /* 0x010fc600078e00ff */
[----:B------:R-:W-:-:S04]  /*00a0*/  LOP3.LUT R8, R4, R7, RZ, 0xfc, !PT ;  /* 0x0000000704087212 */ /* 0x000fc800078efcff */
[----:B------:R-:W-:-:S04]  /*00b0*/  SHF.R.S32.HI R5, RZ, 0x1f, R8 ;  /* 0x0000001fff057819 */ /* 0x000fc80000011408 */
[----:B------:R-:W-:Y:S01]  /*00c0*/  LEA.HI R10, R5, R8, RZ, 0x3 ;  /* 0x00000008050a7211 */ /* 0x000fe200078f18ff */
[----:B------:R-:W-:-:S03]  /*00d0*/  IMAD.SHL.U32 R5, R6, 0x2, RZ ;  /* 0x0000000206057824 */ /* 0x000fc600078e00ff */
[C---:B------:R-:W-:Y:S01]  /*00e0*/  LOP3.LUT R11, R10.reuse, 0x3fffff8, RZ, 0xc0, !PT ;  /* 0x03fffff80a0b7812 */ /* 0x040fe200078ec0ff */
[----:B------:R-:W-:Y:S01]  /*00f0*/  IMAD.SHL.U32 R10, R10, 0x80, RZ ;  /* 0x000000800a0a7824 */ /* 0x000fe200078e00ff */
[----:B------:R-:W-:-:S03]  /*0100*/  LOP3.LUT R9, R0, 0x3e, R5, 0xf8, !PT ;  /* 0x0000003e00097812 */ /* 0x000fc600078ef805 */
[----:B------:R-:W-:Y:S01]  /*0110*/  IMAD.IADD R12, R8, 0x1, -R11 ;  /* 0x00000001080c7824 */ /* 0x000fe200078e0a0b */
[----:B------:R-:W-:-:S03]  /*0120*/  ISETP.GE.AND P0, PT, R9, 0x40, PT ;  /* 0x000000400900780c */ /* 0x000fc60003f06270 */
[----:B------:R-:W-:Y:S01]  /*0130*/  IMAD R12, R12, 0x40, R9 ;  /* 0x000000400c0c7824 */ /* 0x000fe200078e0209 */
[----:B------:R-:W-:Y:S02]  /*0140*/  LOP3.LUT R9, R10, 0xfffffc00, RZ, 0xc0, !PT ;  /* 0xfffffc000a097812 */ /* 0x000fe400078ec0ff */
[----:B------:R-:W-:Y:S02]  /*0150*/  ISETP.LT.AND P0, PT, R8, 0x20, !P0 ;  /* 0x000000200800780c */ /* 0x000fe40004701270 */
[----:B------:R-:W-:-:S05]  /*0160*/  IADD3 R9, R12, 0x200, R9 ;  /* 0x000002000c097810 */ /* 0x000fca0007ffe009 */
[----:B--2---:R-:W-:Y:S01]  /*0170*/  IMAD.WIDE R2, R9, 0x4, R2 ;  /* 0x0000000409027825 */ /* 0x004fe200078e0202 */
[----:B------:R-:W-:-:S06]  /*0180*/  CS2R R8, SRZ ;  /* 0x0000000000087805 */ /* 0x000fcc000001ff00 */
[----:B------:R1:W2:Y:S01]  /*0190*/  @P0 LDG.E.EL.64 R8, desc[UR6][R2.64] ;  /* 0x0000000602080981 */ /* 0x0002a2000c2e1b00 */
[----:B------:R-:W3:Y:S01]  /*01a0*/  S2UR UR5, SR_CgaCtaId ;  /* 0x00000000000579c3 */ /* 0x000ee20000008800 */
[C---:B------:R-:W-:Y:S01]  /*01b0*/  IMAD.SHL.U32 R10, R6.reuse, 0x8, RZ ;  /* 0x00000008060a7824 */ /* 0x040fe200078e00ff */
[----:B------:R-:W-:Y:S01]  /*01c0*/  UMOV UR4, 0x400 ;  /* 0x0000040000047882 */ /* 0x000fe20000000000 */
[----:B------:R-:W-:-:S03]  /*01d0*/  LOP3.LUT R13, R6, 0x7e, RZ, 0xc0, !PT ;  /* 0x0000007e060d7812 */ /* 0x000fc600078ec0ff */
[C---:B------:R-:W-:Y:S02]  /*01e0*/  LOP3.LUT R11, R10.reuse, 0xf8, RZ, 0xc0, !PT ;  /* 0x000000f80a0b7812 */ /* 0x040fe400078ec0ff */
[----:B------:R-:W-:Y:S02]  /*01f0*/  LOP3.LUT R7, R7, 0xf8, R10, 0xf8, !PT ;  /* 0x000000f807077812 */ /* 0x000fe400078ef80a */
[----:B------:R-:W-:Y:S01]  /*0200*/  LOP3.LUT R10, R10, 0x3f8, RZ, 0xc0, !PT ;  /* 0x000003f80a0a7812 */ /* 0x000fe200078ec0ff */
[----:B---3--:R-:W-:-:S06]  /*0210*/  UPRMT UR4, UR5, 0x654, UR4 ;  /* 0x0000065405047896 */ /* 0x008fcc0008000004 */
[----:B------:R-:W-:Y:S02]  /*0220*/  LEA R12, R11, UR4, 0x1 ;  /* 0x000000040b0c7c11 */ /* 0x000fe4000f8e08ff */
[----:B------:R-:W-:Y:S02]  /*0230*/  LEA R13, R13, UR4, 0x2 ;  /* 0x000000040d0d7c11 */ /* 0x000fe4000f8e10ff */
[----:B------:R-:W-:Y:S01]  /*0240*/  SHF.R.U32.HI R11, RZ, 0x1, R6 ;  /* 0x00000001ff0b7819 */ /* 0x000fe20000011606 */
[----:B------:R-:W-:Y:S02]  /*0250*/  IMAD R14, R7, 0x4, R12 ;  /* 0x00000004070e7824 */ /* 0x000fe400078e020c */
[----:B-1----:R-:W-:Y:S01]  /*0260*/  IMAD.IADD R2, R13, 0x1, R10 ;  /* 0x000000010d027824 */ /* 0x002fe200078e020a */
[----:B------:R-:W-:Y:S02]  /*0270*/  LOP3.LUT R10, R4, 0x2, R5, 0xf8, !PT ;  /* 0x00000002040a7812 */ /* 0x000fe400078ef805 */
[----:B------:R-:W1:Y:S01]  /*0280*/  LDC.64 R4, c[0x0][0x218] ;  /* 0x00008600ff047b82 */ /* 0x000e620000000a00 */
[----:B------:R-:W-:-:S02]  /*0290*/  SGXT.U32 R11, R11, 0x6 ;  /* 0x000000060b0b781a */ /* 0x000fc40000000000 */
[----:B------:R-:W-:Y:S02]  /*02a0*/  SHF.R.S32.HI R7, RZ, 0x1f, R10 ;  /* 0x0000001fff077819 */ /* 0x000fe4000001140a */
[----:B------:R-:W-:Y:S02]  /*02b0*/  LOP3.LUT R11, R0, R11, RZ, 0xfc, !PT ;  /* 0x0000000b000b7212 */ /* 0x000fe400078efcff */
[----:B------:R-:W-:Y:S02]  /*02c0*/  LEA.HI R12, R7, R10, RZ, 0x3 ;  /* 0x0000000a070c7211 */ /* 0x000fe400078f18ff */
[----:B------:R-:W3:Y:S01]  /*02d0*/  LDC.64 R6, c[0x0][0x220] ;  /* 0x00008800ff067b82 */ /* 0x000ee20000000a00 */
[----:B------:R-:W-:Y:S02]  /*02e0*/  ISETP.GE.AND P0, PT, R11, 0x40, PT ;  /* 0x000000400b00780c */ /* 0x000fe40003f06270 */
[C---:B------:R-:W-:Y:S01]  /*02f0*/  LOP3.LUT R13, R12.reuse, 0xfffffff8, RZ, 0xc0, !PT ;  /* 0xfffffff80c0d7812 */ /* 0x040fe200078ec0ff */
[----:B------:R-:W-:Y:S01]  /*0300*/  IMAD.SHL.U32 R12, R12, 0x40, RZ ;  /* 0x000000400c0c7824 */ /* 0x000fe200078e00ff */
[----:B------:R-:W-:-:S03]  /*0310*/  ISETP.LT.AND P0, PT, R10, 0x20, !P0 ;  /* 0x000000200a00780c */ /* 0x000fc60004701270 */
[----:B------:R-:W-:-:S04]  /*0320*/  IMAD.IADD R0, R10, 0x1, -R13 ;  /* 0x000000010a007824 */ /* 0x000fc800078e0a0d */
[----:B------:R-:W-:Y:S01]  /*0330*/  IMAD R0, R11, 0x8, R0 ;  /* 0x000000080b007824 */ /* 0x000fe200078e0200 */
[----:B--2---:R-:W-:Y:S04]  /*0340*/  STS [R14], R8 ;  /* 0x000000080e007388 */ /* 0x004fe80000000800 */
[----:B------:R2:W-:Y:S01]  /*0350*/  STS [R14+0x18], R9 ;  /* 0x000018090e007388 */ /* 0x0005e20000000800 */
[----:B------:R-:W-:Y:S01]  /*0360*/  BAR.SYNC.DEFER_BLOCKING 0x0 ;  /* 0x0000000000007b1d */ /* 0x000fe20000010000 */
[----:B--2---:R-:W-:-:S05]  /*0370*/  LOP3.LUT R9, R12, 0xfffffe00, RZ, 0xc0, !PT ;  /* 0xfffffe000c097812 */ /* 0x004fca00078ec0ff */
[----:B------:R-:W-:-:S04]  /*0380*/  IMAD.IADD R9, R0, 0x1, R9 ;  /* 0x0000000100097824 */ /* 0x000fc800078e0209 */
[----:B-1----:R-:W-:-:S04]  /*0390*/  IMAD.WIDE R4, R9, 0x4, R4 ;  /* 0x0000000409047825 */ /* 0x002fc800078e0204 */
[----:B---3--:R-:W-:Y:S01]  /*03a0*/  IMAD.WIDE R6, R9, 0x4, R6 ;  /* 0x0000000409067825 */ /* 0x008fe200078e0206 */
[----:B------:R-:W1:Y:S04]  /*03b0*/  LDS.64 R2, [R2] ;  /* 0x0000000002027984 */ /* 0x000e680000000a00 */
[----:B-1----:R1:W-:Y:S01]  /*03c0*/  @P0 STG.E.64 desc[UR6][R4.64], R2 ;  /* 0x0000000204000986 */ /* 0x0023e2000c101b06 */
[----:B------:R-:W-:Y:S05]  /*03d0*/  @!P0 EXIT ;  /* 0x000000000000894d */ /* 0x000fea0003800000 */
[----:B------:R-:W-:Y:S01]  /*03e0*/  STG.E.64 desc[UR6][R6.64], R2 ;  /* 0x0000000206007986 */ /* 0x000fe2000c101b06 */
[----:B------:R-:W-:Y:S05]  /*03f0*/  EXIT ;  /* 0x000000000000794d */ /* 0x000fea0003800000 */
.L_x_0:
[----:B------:R-:W-:-:S00]  /*0400*/  BRA `(.L_x_0) ;  /* 0xfffffffc00fc7947 */ /* 0x000fc0000383ffff */
[----:B------:R-:W-:-:S00]  /*0410*/  NOP ;  /* 0x0000000000007918 */ /* 0x000fc00000000000 */
        /* <DEDUP_REMOVED lines=14> */
.L_x_1:


//--------------------- .nv.shared.triton_poi_fused_convolution_19 --------------------------
	.section	.nv.shared.triton_poi_fused_convolution_19,"aw",@nobits
	.sectionflags	@""
	.align	16
	.zero		1024


//--------------------- .nv.constant0.triton_poi_fused_convolution_19 --------------------------
	.section	.nv.constant0.triton_poi_fused_convolution_19,"a",@progbits
	.sectionflags	@""
	.align	4
.nv.constant0.triton_poi_fused_convolution_19:
	.zero		560
